//
// Generated by NVIDIA NVVM Compiler
//
// Compiler Build ID: CL-36424714
// Cuda compilation tools, release 13.0, V13.0.88
// Based on NVVM 20.0.0
//

.version 9.0
.target sm_100
.address_size 64

	// .globl	_Z8fastTaskPi

.visible .entry _Z8fastTaskPi(
	.param .u64 .ptr .align 1 _Z8fastTaskPi_param_0
)
{



}


// ===== COMPILED SASS (sm_100) =====

	.target	sm_100

	.elftype	@"ET_EXEC"


//--------------------- .note.nv.tkinfo           --------------------------
	.section	.note.nv.tkinfo,"",@"SHT_NOTE"
	.sectionflags	@"SHF_NOTE_NV_TKINFO"
	.tkinfo
        /*0018*/ 	.word	0x00000002
        /*0030*/ 	.string	""
        /*0030*/ 	.string	"ptxas"
        /*0030*/ 	.string	"Cuda compilation tools, release 13.0, V13.0.88"
        /*0030*/ 	.string	"Build cuda_13.0.r13.0/compiler.36424714_0"
        /*0030*/ 	.string	"-arch sm_100 -m 64 "



//--------------------- .note.nv.cuinfo           --------------------------
	.section	.note.nv.cuinfo,"",@"SHT_NOTE"
	.sectionflags	@"SHF_NOTE_NV_CUINFO"
        /*0018*/ 	.short	0x0002
        /*001a*/ 	.short	0x0064
        /*001c*/ 	.short	0x0082
	.zero		2


//--------------------- .nv.info                  --------------------------
	.section	.nv.info,"",@"SHT_CUDA_INFO"
	.align	4


	//----- nvinfo : EIATTR_REGCOUNT
	.align		4
        /*0000*/ 	.byte	0x04, 0x2f
        /*0002*/ 	.short	(.L_1 - .L_0)
	.align		4
.L_0:
        /*0004*/ 	.word	index@(_Z8fastTaskPi)
        /*0008*/ 	.word	0x00000004


	//----- nvinfo : EIATTR_FRAME_SIZE
	.align		4
.L_1:
        /*000c*/ 	.byte	0x04, 0x11
        /*000e*/ 	.short	(.L_3 - .L_2)
	.align		4
.L_2:
        /*0010*/ 	.word	index@(_Z8fastTaskPi)
        /*0014*/ 	.word	0x00000000


	//----- nvinfo : EIATTR_MIN_STACK_SIZE
	.align		4
.L_3:
        /*0018*/ 	.byte	0x04, 0x12
        /*001a*/ 	.short	(.L_5 - .L_4)
	.align		4
.L_4:
        /*001c*/ 	.word	index@(_Z8fastTaskPi)
        /*0020*/ 	.word	0x00000000
.L_5:


//--------------------- .nv.compat                --------------------------
	.section	.nv.compat,"",@"SHT_CUDA_COMPAT_INFO"
	.align	4
        /*0000*/ 	.byte	0x02, 0x09, 0x00, 0x00, 0x02, 0x02, 0x01, 0x00, 0x02, 0x05, 0x05, 0x00, 0x03, 0x07, 0x01, 0x01
        /*0010*/ 	.byte	0x02, 0x03, 0x00, 0x00, 0x02, 0x06, 0x01, 0x00, 0x04, 0x0b, 0x08, 0x00, 0x09, 0x00, 0x00, 0x00
        /*0020*/ 	.byte	0x00, 0x00, 0x00, 0x00


//--------------------- .nv.info._Z8fastTaskPi    --------------------------
	.section	.nv.info._Z8fastTaskPi,"",@"SHT_CUDA_INFO"
	.sectionflags	@""
	.align	4


	//----- nvinfo : EIATTR_CUDA_API_VERSION
	.align		4
        /*0000*/ 	.byte	0x04, 0x37
        /*0002*/ 	.short	(.L_7 - .L_6)
.L_6:
        /*0004*/ 	.word	0x00000082


	//----- nvinfo : EIATTR_KPARAM_INFO
	.align		4
.L_7:
        /*0008*/ 	.byte	0x04, 0x17
        /*000a*/ 	.short	(.L_9 - .L_8)
.L_8:
        /*000c*/ 	.word	0x00000000
        /*0010*/ 	.short	0x0000
        /*0012*/ 	.short	0x0000
        /*0014*/ 	.byte	0x00, 0xf5, 0x21, 0x00


	//----- nvinfo : EIATTR_SPARSE_MMA_MASK
	.align		4
.L_9:
        /*0018*/ 	.byte	0x03, 0x50
        /*001a*/ 	.short	0x0000


	//----- nvinfo : EIATTR_MAXREG_COUNT
	.align		4
        /*001c*/ 	.byte	0x03, 0x1b
        /*001e*/ 	.short	0x00ff


	//----- nvinfo : EIATTR_MERCURY_ISA_VERSION
	.align		4
        /*0020*/ 	.byte	0x03, 0x5f
        /*0022*/ 	.short	0x0101


	//----- nvinfo : EIATTR_VRC_CTA_INIT_COUNT
	.align		4
        /*0024*/ 	.byte	0x02, 0x4a
	.zero		1
	.zero		1


	//----- nvinfo : EIATTR_EXIT_INSTR_OFFSETS
	.align		4
        /*0028*/ 	.byte	0x04, 0x1c
        /*002a*/ 	.short	(.L_11 - .L_10)


	//   ....[0]....
.L_10:
        /*002c*/ 	.word	0x00000010


	//----- nvinfo : EIATTR_CBANK_PARAM_SIZE
	.align		4
.L_11:
        /*0030*/ 	.byte	0x03, 0x19
        /*0032*/ 	.short	0x0008


	//----- nvinfo : EIATTR_PARAM_CBANK
	.align		4
        /*0034*/ 	.byte	0x04, 0x0a
        /*0036*/ 	.short	(.L_13 - .L_12)
	.align		4
.L_12:
        /*0038*/ 	.word	index@(.nv.constant0._Z8fastTaskPi)
        /*003c*/ 	.short	0x0380
        /*003e*/ 	.short	0x0008


	//----- nvinfo : EIATTR_SW_WAR
	.align		4
.L_13:
        /*0040*/ 	.byte	0x04, 0x36
        /*0042*/ 	.short	(.L_15 - .L_14)
.L_14:
        /*0044*/ 	.word	0x00000008
.L_15:


//--------------------- .nv.callgraph             --------------------------
	.section	.nv.callgraph,"",@"SHT_CUDA_CALLGRAPH"
	.align	4
	.sectionentsize	8
	.align		4
        /*0000*/ 	.word	0x00000000
	.align		4
        /*0004*/ 	.word	0xffffffff
	.align		4
        /*0008*/ 	.word	0x00000000
	.align		4
        /*000c*/ 	.word	0xfffffffe
	.align		4
        /*0010*/ 	.word	0x00000000
	.align		4
        /*0014*/ 	.word	0xfffffffd
	.align		4
        /*0018*/ 	.word	0x00000000
	.align		4
        /*001c*/ 	.word	0xfffffffc


//--------------------- .text._Z8fastTaskPi       --------------------------
	.section	.text._Z8fastTaskPi,"ax",@progbits
	.align	128
        .global         _Z8fastTaskPi
        .type           _Z8fastTaskPi,@function
        .size           _Z8fastTaskPi,(.L_x_1 - _Z8fastTaskPi)
        .other          _Z8fastTaskPi,@"STO_CUDA_ENTRY STV_DEFAULT"
_Z8fastTaskPi:
.text._Z8fastTaskPi:
[----:B------:R-:W-:Y:S01]  /*0000*/  LDC R1, c[0x0][0x37c] ;  /* 0x0000df00ff017b82 */ /* 0x000fe20000000800 */
[----:B------:R-:W-:Y:S05]  /*0010*/  EXIT ;  /* 0x000000000000794d */ /* 0x000fea0003800000 */
.L_x_0:
[----:B------:R-:W-:-:S00]  /*0020*/  BRA `(.L_x_0) ;  /* 0xfffffffc00fc7947 */ /* 0x000fc0000383ffff */
[----:B------:R-:W-:-:S00]  /*0030*/  NOP ;  /* 0x0000000000007918 */ /* 0x000fc00000000000 */
        /* <DEDUP_REMOVED lines=12> */
.L_x_1:


//--------------------- .nv.shared.reserved.0     --------------------------
	.section	.nv.shared.reserved.0,"aw",@nobits
	.weak		__nv_reservedSMEM_offset_0_alias
	.size		__nv_reservedSMEM_offset_0_alias, 0, 64
	.other		__nv_reservedSMEM_offset_0_alias,@"STO_CUDA_RESERVED_SHARED STV_DEFAULT"
__nv_reservedSMEM_offset_0_alias:
	.zero		0
	.zero		64


//--------------------- .nv.constant0._Z8fastTaskPi --------------------------
	.section	.nv.constant0._Z8fastTaskPi,"a",@progbits
	.sectionflags	@""
	.align	4
.nv.constant0._Z8fastTaskPi:
	.zero		904


//--------------------- SYMBOLS --------------------------

	.type		.nv.reservedSmem.offset0,@object
	.size		.nv.reservedSmem.offset0,0x4
